//
// Generated by NVIDIA NVVM Compiler
//
// Compiler Build ID: CL-36424714
// Cuda compilation tools, release 13.0, V13.0.88
// Based on NVVM 20.0.0
//

.version 9.0
.target sm_100
.address_size 64

	// .globl	accumulate_kernel

.visible .entry accumulate_kernel(
	.param .u64 .ptr .align 1 accumulate_kernel_param_0,
	.param .u64 .ptr .align 1 accumulate_kernel_param_1
)
{
	.reg .b32 	%r<8>;
	.reg .b64 	%rd<8>;

	ld.param.u64 	%rd1, [accumulate_kernel_param_0];
	ld.param.u64 	%rd2, [accumulate_kernel_param_1];
	cvta.to.global.u64 	%rd3, %rd2;
	cvta.to.global.u64 	%rd4, %rd1;
	mov.u32 	%r1, %tid.x;
	mov.u32 	%r2, %ctaid.x;
	mov.u32 	%r3, %ntid.x;
	mad.lo.s32 	%r4, %r2, %r3, %r1;
	mul.wide.s32 	%rd5, %r4, 4;
	add.s64 	%rd6, %rd4, %rd5;
	ld.global.u32 	%r5, [%rd6];
	add.s64 	%rd7, %rd3, %rd5;
	ld.global.u32 	%r6, [%rd7];
	add.s32 	%r7, %r6, %r5;
	st.global.u32 	[%rd6], %r7;
	ret;

}


// ===== COMPILED SASS (sm_100) =====

	.target	sm_100

	.elftype	@"ET_EXEC"


//--------------------- .note.nv.tkinfo           --------------------------
	.section	.note.nv.tkinfo,"",@"SHT_NOTE"
	.sectionflags	@"SHF_NOTE_NV_TKINFO"
	.tkinfo
        /*0018*/ 	.word	0x00000002
        /*0030*/ 	.string	""
        /*0030*/ 	.string	"ptxas"
        /*0030*/ 	.string	"Cuda compilation tools, release 13.0, V13.0.88"
        /*0030*/ 	.string	"Build cuda_13.0.r13.0/compiler.36424714_0"
        /*0030*/ 	.string	"-arch sm_100 -m 64 "



//--------------------- .note.nv.cuinfo           --------------------------
	.section	.note.nv.cuinfo,"",@"SHT_NOTE"
	.sectionflags	@"SHF_NOTE_NV_CUINFO"
        /*0018*/ 	.short	0x0002
        /*001a*/ 	.short	0x0064
        /*001c*/ 	.short	0x0082
	.zero		2


//--------------------- .nv.info                  --------------------------
	.section	.nv.info,"",@"SHT_CUDA_INFO"
	.align	4


	//----- nvinfo : EIATTR_REGCOUNT
	.align		4
        /*0000*/ 	.byte	0x04, 0x2f
        /*0002*/ 	.short	(.L_1 - .L_0)
	.align		4
.L_0:
        /*0004*/ 	.word	index@(accumulate_kernel)
        /*0008*/ 	.word	0x0000000a


	//----- nvinfo : EIATTR_FRAME_SIZE
	.align		4
.L_1:
        /*000c*/ 	.byte	0x04, 0x11
        /*000e*/ 	.short	(.L_3 - .L_2)
	.align		4
.L_2:
        /*0010*/ 	.word	index@(accumulate_kernel)
        /*0014*/ 	.word	0x00000000


	//----- nvinfo : EIATTR_MIN_STACK_SIZE
	.align		4
.L_3:
        /*0018*/ 	.byte	0x04, 0x12
        /*001a*/ 	.short	(.L_5 - .L_4)
	.align		4
.L_4:
        /*001c*/ 	.word	index@(accumulate_kernel)
        /*0020*/ 	.word	0x00000000
.L_5:


//--------------------- .nv.compat                --------------------------
	.section	.nv.compat,"",@"SHT_CUDA_COMPAT_INFO"
	.align	4
        /*0000*/ 	.byte	0x02, 0x09, 0x00, 0x00, 0x02, 0x02, 0x01, 0x00, 0x02, 0x05, 0x05, 0x00, 0x03, 0x07, 0x01, 0x01
        /*0010*/ 	.byte	0x02, 0x03, 0x00, 0x00, 0x02, 0x06, 0x01, 0x00, 0x04, 0x0b, 0x08, 0x00, 0x09, 0x00, 0x00, 0x00
        /*0020*/ 	.byte	0x00, 0x00, 0x00, 0x00


//--------------------- .nv.info.accumulate_kernel --------------------------
	.section	.nv.info.accumulate_kernel,"",@"SHT_CUDA_INFO"
	.sectionflags	@""
	.align	4


	//----- nvinfo : EIATTR_CUDA_API_VERSION
	.align		4
        /*0000*/ 	.byte	0x04, 0x37
        /*0002*/ 	.short	(.L_7 - .L_6)
.L_6:
        /*0004*/ 	.word	0x00000082


	//----- nvinfo : EIATTR_KPARAM_INFO
	.align		4
.L_7:
        /*0008*/ 	.byte	0x04, 0x17
        /*000a*/ 	.short	(.L_9 - .L_8)
.L_8:
        /*000c*/ 	.word	0x00000000
        /*0010*/ 	.short	0x0001
        /*0012*/ 	.short	0x0008
        /*0014*/ 	.byte	0x00, 0xf5, 0x21, 0x00


	//----- nvinfo : EIATTR_KPARAM_INFO
	.align		4
.L_9:
        /*0018*/ 	.byte	0x04, 0x17
        /*001a*/ 	.short	(.L_11 - .L_10)
.L_10:
        /*001c*/ 	.word	0x00000000
        /*0020*/ 	.short	0x0000
        /*0022*/ 	.short	0x0000
        /*0024*/ 	.byte	0x00, 0xf5, 0x21, 0x00


	//----- nvinfo : EIATTR_SPARSE_MMA_MASK
	.align		4
.L_11:
        /*0028*/ 	.byte	0x03, 0x50
        /*002a*/ 	.short	0x0000


	//----- nvinfo : EIATTR_MAXREG_COUNT
	.align		4
        /*002c*/ 	.byte	0x03, 0x1b
        /*002e*/ 	.short	0x00ff


	//----- nvinfo : EIATTR_MERCURY_ISA_VERSION
	.align		4
        /*0030*/ 	.byte	0x03, 0x5f
        /*0032*/ 	.short	0x0101


	//----- nvinfo : EIATTR_VRC_CTA_INIT_COUNT
	.align		4
        /*0034*/ 	.byte	0x02, 0x4a
	.zero		1
	.zero		1


	//----- nvinfo : EIATTR_EXIT_INSTR_OFFSETS
	.align		4
        /*0038*/ 	.byte	0x04, 0x1c
        /*003a*/ 	.short	(.L_13 - .L_12)


	//   ....[0]....
.L_12:
        /*003c*/ 	.word	0x000000e0


	//----- nvinfo : EIATTR_CBANK_PARAM_SIZE
	.align		4
.L_13:
        /*0040*/ 	.byte	0x03, 0x19
        /*0042*/ 	.short	0x0010


	//----- nvinfo : EIATTR_PARAM_CBANK
	.align		4
        /*0044*/ 	.byte	0x04, 0x0a
        /*0046*/ 	.short	(.L_15 - .L_14)
	.align		4
.L_14:
        /*0048*/ 	.word	index@(.nv.constant0.accumulate_kernel)
        /*004c*/ 	.short	0x0380
        /*004e*/ 	.short	0x0010


	//----- nvinfo : EIATTR_SW_WAR
	.align		4
.L_15:
        /*0050*/ 	.byte	0x04, 0x36
        /*0052*/ 	.short	(.L_17 - .L_16)
.L_16:
        /*0054*/ 	.word	0x00000008
.L_17:


//--------------------- .nv.callgraph             --------------------------
	.section	.nv.callgraph,"",@"SHT_CUDA_CALLGRAPH"
	.align	4
	.sectionentsize	8
	.align		4
        /*0000*/ 	.word	0x00000000
	.align		4
        /*0004*/ 	.word	0xffffffff
	.align		4
        /*0008*/ 	.word	0x00000000
	.align		4
        /*000c*/ 	.word	0xfffffffe
	.align		4
        /*0010*/ 	.word	0x00000000
	.align		4
        /*0014*/ 	.word	0xfffffffd
	.align		4
        /*0018*/ 	.word	0x00000000
	.align		4
        /*001c*/ 	.word	0xfffffffc


//--------------------- .text.accumulate_kernel   --------------------------
	.section	.text.accumulate_kernel,"ax",@progbits
	.align	128
        .global         accumulate_kernel
        .type           accumulate_kernel,@function
        .size           accumulate_kernel,(.L_x_1 - accumulate_kernel)
        .other          accumulate_kernel,@"STO_CUDA_ENTRY STV_DEFAULT"
accumulate_kernel:
.text.accumulate_kernel:
[----:B------:R-:W-:Y:S01]  /*0000*/  LDC R1, c[0x0][0x37c] ;  /* 0x0000df00ff017b82 */ /* 0x000fe20000000800 */
[----:B------:R-:W0:Y:S07]  /*0010*/  S2R R7, SR_TID.X ;  /* 0x0000000000077919 */ /* 0x000e2e0000002100 */
[----:B------:R-:W0:Y:S01]  /*0020*/  S2UR UR6, SR_CTAID.X ;  /* 0x00000000000679c3 */ /* 0x000e220000002500 */
[----:B------:R-:W1:Y:S07]  /*0030*/  LDCU.64 UR4, c[0x0][0x358] ;  /* 0x00006b00ff0477ac */ /* 0x000e6e0008000a00 */
[----:B------:R-:W0:Y:S08]  /*0040*/  LDC R0, c[0x0][0x360] ;  /* 0x0000d800ff007b82 */ /* 0x000e300000000800 */
[----:B------:R-:W2:Y:S08]  /*0050*/  LDC.64 R4, c[0x0][0x388] ;  /* 0x0000e200ff047b82 */ /* 0x000eb00000000a00 */
[----:B------:R-:W3:Y:S01]  /*0060*/  LDC.64 R2, c[0x0][0x380] ;  /* 0x0000e000ff027b82 */ /* 0x000ee20000000a00 */
[----:B0-----:R-:W-:-:S04]  /*0070*/  IMAD R7, R0, UR6, R7 ;  /* 0x0000000600077c24 */ /* 0x001fc8000f8e0207 */
[----:B--2---:R-:W-:-:S06]  /*0080*/  IMAD.WIDE R4, R7, 0x4, R4 ;  /* 0x0000000407047825 */ /* 0x004fcc00078e0204 */
[----:B-1----:R-:W2:Y:S01]  /*0090*/  LDG.E R5, desc[UR4][R4.64] ;  /* 0x0000000404057981 */ /* 0x002ea2000c1e1900 */
[----:B---3--:R-:W-:-:S05]  /*00a0*/  IMAD.WIDE R2, R7, 0x4, R2 ;  /* 0x0000000407027825 */ /* 0x008fca00078e0202 */
[----:B------:R-:W2:Y:S02]  /*00b0*/  LDG.E R0, desc[UR4][R2.64] ;  /* 0x0000000402007981 */ /* 0x000ea4000c1e1900 */
[----:B--2---:R-:W-:-:S05]  /*00c0*/  IADD3 R7, PT, PT, R0, R5, RZ ;  /* 0x0000000500077210 */ /* 0x004fca0007ffe0ff */
[----:B------:R-:W-:Y:S01]  /*00d0*/  STG.E desc[UR4][R2.64], R7 ;  /* 0x0000000702007986 */ /* 0x000fe2000c101904 */
[----:B------:R-:W-:Y:S05]  /*00e0*/  EXIT ;  /* 0x000000000000794d */ /* 0x000fea0003800000 */
.L_x_0:
[----:B------:R-:W-:-:S00]  /*00f0*/  BRA `(.L_x_0) ;  /* 0xfffffffc00fc7947 */ /* 0x000fc0000383ffff */
[----:B------:R-:W-:-:S00]  /*0100*/  NOP ;  /* 0x0000000000007918 */ /* 0x000fc00000000000 */
[----:B------:R-:W-:-:S00]  /*0110*/  NOP ;  /* 0x0000000000007918 */ /* 0x000fc00000000000 */
[----:B------:R-:W-:-:S00]  /*0120*/  NOP ;  /* 0x0000000000007918 */ /* 0x000fc00000000000 */
[----:B------:R-:W-:-:S00]  /*0130*/  NOP ;  /* 0x0000000000007918 */ /* 0x000fc00000000000 */
[----:B------:R-:W-:-:S00]  /*0140*/  NOP ;  /* 0x0000000000007918 */ /* 0x000fc00000000000 */
[----:B------:R-:W-:-:S00]  /*0150*/  NOP ;  /* 0x0000000000007918 */ /* 0x000fc00000000000 */
[----:B------:R-:W-:-:S00]  /*0160*/  NOP ;  /* 0x0000000000007918 */ /* 0x000fc00000000000 */
[----:B------:R-:W-:-:S00]  /*0170*/  NOP ;  /* 0x0000000000007918 */ /* 0x000fc00000000000 */
.L_x_1:


//--------------------- .nv.shared.reserved.0     --------------------------
	.section	.nv.shared.reserved.0,"aw",@nobits
	.weak		__nv_reservedSMEM_offset_0_alias
	.size		__nv_reservedSMEM_offset_0_alias, 0, 64
	.other		__nv_reservedSMEM_offset_0_alias,@"STO_CUDA_RESERVED_SHARED STV_DEFAULT"
__nv_reservedSMEM_offset_0_alias:
	.zero		0
	.zero		64


//--------------------- .nv.constant0.accumulate_kernel --------------------------
	.section	.nv.constant0.accumulate_kernel,"a",@progbits
	.sectionflags	@""
	.align	4
.nv.constant0.accumulate_kernel:
	.zero		912


//--------------------- SYMBOLS --------------------------

	.type		.nv.reservedSmem.offset0,@object
	.size		.nv.reservedSmem.offset0,0x4
